//
// Generated by NVIDIA NVVM Compiler
//
// Compiler Build ID: CL-36424714
// Cuda compilation tools, release 13.0, V13.0.88
// Based on NVVM 20.0.0
//

.version 9.0
.target sm_100
.address_size 64

	// .globl	_Z17function_1_kernely

.visible .entry _Z17function_1_kernely(
	.param .u64 _Z17function_1_kernely_param_0
)
{


	ret;

}


// ===== COMPILED SASS (sm_100) =====

	.target	sm_100

	.elftype	@"ET_EXEC"


//--------------------- .note.nv.tkinfo           --------------------------
	.section	.note.nv.tkinfo,"",@"SHT_NOTE"
	.sectionflags	@"SHF_NOTE_NV_TKINFO"
	.tkinfo
        /*0018*/ 	.word	0x00000002
        /*0030*/ 	.string	""
        /*0030*/ 	.string	"ptxas"
        /*0030*/ 	.string	"Cuda compilation tools, release 13.0, V13.0.88"
        /*0030*/ 	.string	"Build cuda_13.0.r13.0/compiler.36424714_0"
        /*0030*/ 	.string	"-arch sm_100 -m 64 "



//--------------------- .note.nv.cuinfo           --------------------------
	.section	.note.nv.cuinfo,"",@"SHT_NOTE"
	.sectionflags	@"SHF_NOTE_NV_CUINFO"
        /*0018*/ 	.short	0x0002
        /*001a*/ 	.short	0x0064
        /*001c*/ 	.short	0x0082
	.zero		2


//--------------------- .nv.info                  --------------------------
	.section	.nv.info,"",@"SHT_CUDA_INFO"
	.align	4


	//----- nvinfo : EIATTR_REGCOUNT
	.align		4
        /*0000*/ 	.byte	0x04, 0x2f
        /*0002*/ 	.short	(.L_1 - .L_0)
	.align		4
.L_0:
        /*0004*/ 	.word	index@(_Z17function_1_kernely)
        /*0008*/ 	.word	0x00000004


	//----- nvinfo : EIATTR_FRAME_SIZE
	.align		4
.L_1:
        /*000c*/ 	.byte	0x04, 0x11
        /*000e*/ 	.short	(.L_3 - .L_2)
	.align		4
.L_2:
        /*0010*/ 	.word	index@(_Z17function_1_kernely)
        /*0014*/ 	.word	0x00000000


	//----- nvinfo : EIATTR_MIN_STACK_SIZE
	.align		4
.L_3:
        /*0018*/ 	.byte	0x04, 0x12
        /*001a*/ 	.short	(.L_5 - .L_4)
	.align		4
.L_4:
        /*001c*/ 	.word	index@(_Z17function_1_kernely)
        /*0020*/ 	.word	0x00000000
.L_5:


//--------------------- .nv.compat                --------------------------
	.section	.nv.compat,"",@"SHT_CUDA_COMPAT_INFO"
	.align	4
        /*0000*/ 	.byte	0x02, 0x09, 0x00, 0x00, 0x02, 0x02, 0x01, 0x00, 0x02, 0x05, 0x05, 0x00, 0x03, 0x07, 0x01, 0x01
        /*0010*/ 	.byte	0x02, 0x03, 0x00, 0x00, 0x02, 0x06, 0x01, 0x00, 0x04, 0x0b, 0x08, 0x00, 0x09, 0x00, 0x00, 0x00
        /*0020*/ 	.byte	0x00, 0x00, 0x00, 0x00


//--------------------- .nv.info._Z17function_1_kernely --------------------------
	.section	.nv.info._Z17function_1_kernely,"",@"SHT_CUDA_INFO"
	.sectionflags	@""
	.align	4


	//----- nvinfo : EIATTR_CUDA_API_VERSION
	.align		4
        /*0000*/ 	.byte	0x04, 0x37
        /*0002*/ 	.short	(.L_7 - .L_6)
.L_6:
        /*0004*/ 	.word	0x00000082


	//----- nvinfo : EIATTR_KPARAM_INFO
	.align		4
.L_7:
        /*0008*/ 	.byte	0x04, 0x17
        /*000a*/ 	.short	(.L_9 - .L_8)
.L_8:
        /*000c*/ 	.word	0x00000000
        /*0010*/ 	.short	0x0000
        /*0012*/ 	.short	0x0000
        /*0014*/ 	.byte	0x00, 0xf0, 0x21, 0x00


	//----- nvinfo : EIATTR_SPARSE_MMA_MASK
	.align		4
.L_9:
        /*0018*/ 	.byte	0x03, 0x50
        /*001a*/ 	.short	0x0000


	//----- nvinfo : EIATTR_MAXREG_COUNT
	.align		4
        /*001c*/ 	.byte	0x03, 0x1b
        /*001e*/ 	.short	0x00ff


	//----- nvinfo : EIATTR_MERCURY_ISA_VERSION
	.align		4
        /*0020*/ 	.byte	0x03, 0x5f
        /*0022*/ 	.short	0x0101


	//----- nvinfo : EIATTR_VRC_CTA_INIT_COUNT
	.align		4
        /*0024*/ 	.byte	0x02, 0x4a
	.zero		1
	.zero		1


	//----- nvinfo : EIATTR_EXIT_INSTR_OFFSETS
	.align		4
        /*0028*/ 	.byte	0x04, 0x1c
        /*002a*/ 	.short	(.L_11 - .L_10)


	//   ....[0]....
.L_10:
        /*002c*/ 	.word	0x00000010


	//----- nvinfo : EIATTR_CBANK_PARAM_SIZE
	.align		4
.L_11:
        /*0030*/ 	.byte	0x03, 0x19
        /*0032*/ 	.short	0x0008


	//----- nvinfo : EIATTR_PARAM_CBANK
	.align		4
        /*0034*/ 	.byte	0x04, 0x0a
        /*0036*/ 	.short	(.L_13 - .L_12)
	.align		4
.L_12:
        /*0038*/ 	.word	index@(.nv.constant0._Z17function_1_kernely)
        /*003c*/ 	.short	0x0380
        /*003e*/ 	.short	0x0008


	//----- nvinfo : EIATTR_SW_WAR
	.align		4
.L_13:
        /*0040*/ 	.byte	0x04, 0x36
        /*0042*/ 	.short	(.L_15 - .L_14)
.L_14:
        /*0044*/ 	.word	0x00000008
.L_15:


//--------------------- .nv.callgraph             --------------------------
	.section	.nv.callgraph,"",@"SHT_CUDA_CALLGRAPH"
	.align	4
	.sectionentsize	8
	.align		4
        /*0000*/ 	.word	0x00000000
	.align		4
        /*0004*/ 	.word	0xffffffff
	.align		4
        /*0008*/ 	.word	0x00000000
	.align		4
        /*000c*/ 	.word	0xfffffffe
	.align		4
        /*0010*/ 	.word	0x00000000
	.align		4
        /*0014*/ 	.word	0xfffffffd
	.align		4
        /*0018*/ 	.word	0x00000000
	.align		4
        /*001c*/ 	.word	0xfffffffc


//--------------------- .text._Z17function_1_kernely --------------------------
	.section	.text._Z17function_1_kernely,"ax",@progbits
	.align	128
        .global         _Z17function_1_kernely
        .type           _Z17function_1_kernely,@function
        .size           _Z17function_1_kernely,(.L_x_1 - _Z17function_1_kernely)
        .other          _Z17function_1_kernely,@"STO_CUDA_ENTRY STV_DEFAULT"
_Z17function_1_kernely:
.text._Z17function_1_kernely:
[----:B------:R-:W-:Y:S01]  /*0000*/  LDC R1, c[0x0][0x37c] ;  /* 0x0000df00ff017b82 */ /* 0x000fe20000000800 */
[----:B------:R-:W-:Y:S05]  /*0010*/  EXIT ;  /* 0x000000000000794d */ /* 0x000fea0003800000 */
.L_x_0:
[----:B------:R-:W-:-:S00]  /*0020*/  BRA `(.L_x_0) ;  /* 0xfffffffc00fc7947 */ /* 0x000fc0000383ffff */
[----:B------:R-:W-:-:S00]  /*0030*/  NOP ;  /* 0x0000000000007918 */ /* 0x000fc00000000000 */
        /* <DEDUP_REMOVED lines=12> */
.L_x_1:


//--------------------- .nv.shared.reserved.0     --------------------------
	.section	.nv.shared.reserved.0,"aw",@nobits
	.weak		__nv_reservedSMEM_offset_0_alias
	.size		__nv_reservedSMEM_offset_0_alias, 0, 64
	.other		__nv_reservedSMEM_offset_0_alias,@"STO_CUDA_RESERVED_SHARED STV_DEFAULT"
__nv_reservedSMEM_offset_0_alias:
	.zero		0
	.zero		64


//--------------------- .nv.constant0._Z17function_1_kernely --------------------------
	.section	.nv.constant0._Z17function_1_kernely,"a",@progbits
	.sectionflags	@""
	.align	4
.nv.constant0._Z17function_1_kernely:
	.zero		904


//--------------------- SYMBOLS --------------------------

	.type		.nv.reservedSmem.offset0,@object
	.size		.nv.reservedSmem.offset0,0x4
